//
// Generated by NVIDIA NVVM Compiler
//
// Compiler Build ID: CL-36424714
// Cuda compilation tools, release 13.0, V13.0.88
// Based on NVVM 20.0.0
//

.version 9.0
.target sm_100
.address_size 64

	// .globl	_Z9addKernelPfS_iiiii

.visible .entry _Z9addKernelPfS_iiiii(
	.param .u64 .ptr .align 1 _Z9addKernelPfS_iiiii_param_0,
	.param .u64 .ptr .align 1 _Z9addKernelPfS_iiiii_param_1,
	.param .u32 _Z9addKernelPfS_iiiii_param_2,
	.param .u32 _Z9addKernelPfS_iiiii_param_3,
	.param .u32 _Z9addKernelPfS_iiiii_param_4,
	.param .u32 _Z9addKernelPfS_iiiii_param_5,
	.param .u32 _Z9addKernelPfS_iiiii_param_6
)
{
	.reg .pred 	%p<12>;
	.reg .b32 	%r<55>;
	.reg .b32 	%f<79>;
	.reg .b64 	%rd<15>;

	ld.param.u64 	%rd5, [_Z9addKernelPfS_iiiii_param_0];
	ld.param.u64 	%rd4, [_Z9addKernelPfS_iiiii_param_1];
	ld.param.u32 	%r30, [_Z9addKernelPfS_iiiii_param_2];
	ld.param.u32 	%r31, [_Z9addKernelPfS_iiiii_param_3];
	ld.param.u32 	%r32, [_Z9addKernelPfS_iiiii_param_4];
	ld.param.u32 	%r33, [_Z9addKernelPfS_iiiii_param_5];
	ld.param.u32 	%r34, [_Z9addKernelPfS_iiiii_param_6];
	cvta.to.global.u64 	%rd1, %rd5;
	setp.lt.s32 	%p1, %r33, 1;
	@%p1 bra 	$L__BB0_18;
	mov.u32 	%r36, %tid.x;
	mov.u32 	%r37, %ntid.x;
	mov.u32 	%r38, %tid.y;
	mov.u32 	%r39, %ntid.y;
	mov.u32 	%r40, %ctaid.x;
	mad.lo.s32 	%r41, %r40, %r39, %r38;
	mad.lo.s32 	%r1, %r41, %r37, %r36;
	mul.lo.s32 	%r2, %r30, %r30;
	shl.b32 	%r3, %r32, 1;
	and.b32  	%r4, %r3, 14;
	and.b32  	%r5, %r3, 6;
	and.b32  	%r6, %r32, 1;
	and.b32  	%r42, %r3, -16;
	neg.s32 	%r7, %r42;
	cvta.to.global.u64 	%rd2, %rd4;
	mov.b32 	%r47, 0;
$L__BB0_2:
	mad.lo.s32 	%r9, %r47, %r34, %r1;
	setp.ge.s32 	%p2, %r9, %r2;
	@%p2 bra 	$L__BB0_17;
	div.s32 	%r48, %r9, %r30;
	mul.lo.s32 	%r43, %r48, %r30;
	sub.s32 	%r11, %r9, %r43;
	add.s32 	%r12, %r48, %r3;
	setp.gt.s32 	%p3, %r48, %r12;
	mov.f32 	%f74, 0f00000000;
	@%p3 bra 	$L__BB0_16;
	add.s32 	%r13, %r11, %r3;
	mov.f32 	%f74, 0f00000000;
$L__BB0_5:
	mov.u32 	%r14, %r48;
	setp.gt.s32 	%p4, %r11, %r13;
	@%p4 bra 	$L__BB0_15;
	setp.lt.u32 	%p5, %r3, 15;
	mul.lo.s32 	%r15, %r14, %r31;
	mov.u32 	%r52, %r11;
	@%p5 bra 	$L__BB0_9;
	add.s32 	%r50, %r11, %r15;
	mov.u32 	%r49, %r7;
	mov.u32 	%r52, %r11;
$L__BB0_8:
	.pragma "nounroll";
	mul.wide.s32 	%rd6, %r50, 4;
	add.s64 	%rd7, %rd1, %rd6;
	ld.global.f32 	%f15, [%rd7];
	add.f32 	%f16, %f74, %f15;
	ld.global.f32 	%f17, [%rd7+4];
	add.f32 	%f18, %f16, %f17;
	ld.global.f32 	%f19, [%rd7+8];
	add.f32 	%f20, %f18, %f19;
	ld.global.f32 	%f21, [%rd7+12];
	add.f32 	%f22, %f20, %f21;
	ld.global.f32 	%f23, [%rd7+16];
	add.f32 	%f24, %f22, %f23;
	ld.global.f32 	%f25, [%rd7+20];
	add.f32 	%f26, %f24, %f25;
	ld.global.f32 	%f27, [%rd7+24];
	add.f32 	%f28, %f26, %f27;
	ld.global.f32 	%f29, [%rd7+28];
	add.f32 	%f30, %f28, %f29;
	ld.global.f32 	%f31, [%rd7+32];
	add.f32 	%f32, %f30, %f31;
	ld.global.f32 	%f33, [%rd7+36];
	add.f32 	%f34, %f32, %f33;
	ld.global.f32 	%f35, [%rd7+40];
	add.f32 	%f36, %f34, %f35;
	ld.global.f32 	%f37, [%rd7+44];
	add.f32 	%f38, %f36, %f37;
	ld.global.f32 	%f39, [%rd7+48];
	add.f32 	%f40, %f38, %f39;
	ld.global.f32 	%f41, [%rd7+52];
	add.f32 	%f42, %f40, %f41;
	ld.global.f32 	%f43, [%rd7+56];
	add.f32 	%f44, %f42, %f43;
	ld.global.f32 	%f45, [%rd7+60];
	add.f32 	%f74, %f44, %f45;
	add.s32 	%r52, %r52, 16;
	add.s32 	%r50, %r50, 16;
	add.s32 	%r49, %r49, 16;
	setp.ne.s32 	%p6, %r49, 0;
	@%p6 bra 	$L__BB0_8;
$L__BB0_9:
	setp.lt.u32 	%p7, %r4, 7;
	@%p7 bra 	$L__BB0_11;
	add.s32 	%r44, %r52, %r15;
	mul.wide.s32 	%rd8, %r44, 4;
	add.s64 	%rd9, %rd1, %rd8;
	ld.global.f32 	%f46, [%rd9];
	add.f32 	%f47, %f74, %f46;
	ld.global.f32 	%f48, [%rd9+4];
	add.f32 	%f49, %f47, %f48;
	ld.global.f32 	%f50, [%rd9+8];
	add.f32 	%f51, %f49, %f50;
	ld.global.f32 	%f52, [%rd9+12];
	add.f32 	%f53, %f51, %f52;
	ld.global.f32 	%f54, [%rd9+16];
	add.f32 	%f55, %f53, %f54;
	ld.global.f32 	%f56, [%rd9+20];
	add.f32 	%f57, %f55, %f56;
	ld.global.f32 	%f58, [%rd9+24];
	add.f32 	%f59, %f57, %f58;
	ld.global.f32 	%f60, [%rd9+28];
	add.f32 	%f74, %f59, %f60;
	add.s32 	%r52, %r52, 8;
$L__BB0_11:
	setp.lt.u32 	%p8, %r5, 3;
	@%p8 bra 	$L__BB0_13;
	add.s32 	%r45, %r52, %r15;
	mul.wide.s32 	%rd10, %r45, 4;
	add.s64 	%rd11, %rd1, %rd10;
	ld.global.f32 	%f61, [%rd11];
	add.f32 	%f62, %f74, %f61;
	ld.global.f32 	%f63, [%rd11+4];
	add.f32 	%f64, %f62, %f63;
	ld.global.f32 	%f65, [%rd11+8];
	add.f32 	%f66, %f64, %f65;
	ld.global.f32 	%f67, [%rd11+12];
	add.f32 	%f74, %f66, %f67;
	add.s32 	%r52, %r52, 4;
$L__BB0_13:
	setp.eq.s32 	%p9, %r6, 0;
	add.s32 	%r46, %r52, %r15;
	mul.wide.s32 	%rd12, %r46, 4;
	add.s64 	%rd3, %rd1, %rd12;
	ld.global.f32 	%f68, [%rd3];
	add.f32 	%f74, %f74, %f68;
	@%p9 bra 	$L__BB0_15;
	ld.global.f32 	%f69, [%rd3+4];
	add.f32 	%f70, %f74, %f69;
	ld.global.f32 	%f71, [%rd3+8];
	add.f32 	%f74, %f70, %f71;
$L__BB0_15:
	add.s32 	%r48, %r14, 1;
	setp.ne.s32 	%p10, %r14, %r12;
	@%p10 bra 	$L__BB0_5;
$L__BB0_16:
	mul.wide.s32 	%rd13, %r9, 4;
	add.s64 	%rd14, %rd2, %rd13;
	st.global.f32 	[%rd14], %f74;
$L__BB0_17:
	add.s32 	%r47, %r47, 1;
	setp.ne.s32 	%p11, %r47, %r33;
	@%p11 bra 	$L__BB0_2;
$L__BB0_18:
	ret;

}


// ===== COMPILED SASS (sm_100) =====

	.target	sm_100

	.elftype	@"ET_EXEC"


//--------------------- .note.nv.tkinfo           --------------------------
	.section	.note.nv.tkinfo,"",@"SHT_NOTE"
	.sectionflags	@"SHF_NOTE_NV_TKINFO"
	.tkinfo
        /*0018*/ 	.word	0x00000002
        /*0030*/ 	.string	""
        /*0030*/ 	.string	"ptxas"
        /*0030*/ 	.string	"Cuda compilation tools, release 13.0, V13.0.88"
        /*0030*/ 	.string	"Build cuda_13.0.r13.0/compiler.36424714_0"
        /*0030*/ 	.string	"-arch sm_100 -m 64 "



//--------------------- .note.nv.cuinfo           --------------------------
	.section	.note.nv.cuinfo,"",@"SHT_NOTE"
	.sectionflags	@"SHF_NOTE_NV_CUINFO"
        /*0018*/ 	.short	0x0002
        /*001a*/ 	.short	0x0064
        /*001c*/ 	.short	0x0082
	.zero		2


//--------------------- .nv.info                  --------------------------
	.section	.nv.info,"",@"SHT_CUDA_INFO"
	.align	4


	//----- nvinfo : EIATTR_REGCOUNT
	.align		4
        /*0000*/ 	.byte	0x04, 0x2f
        /*0002*/ 	.short	(.L_1 - .L_0)
	.align		4
.L_0:
        /*0004*/ 	.word	index@(_Z9addKernelPfS_iiiii)
        /*0008*/ 	.word	0x00000020


	//----- nvinfo : EIATTR_FRAME_SIZE
	.align		4
.L_1:
        /*000c*/ 	.byte	0x04, 0x11
        /*000e*/ 	.short	(.L_3 - .L_2)
	.align		4
.L_2:
        /*0010*/ 	.word	index@(_Z9addKernelPfS_iiiii)
        /*0014*/ 	.word	0x00000000


	//----- nvinfo : EIATTR_MIN_STACK_SIZE
	.align		4
.L_3:
        /*0018*/ 	.byte	0x04, 0x12
        /*001a*/ 	.short	(.L_5 - .L_4)
	.align		4
.L_4:
        /*001c*/ 	.word	index@(_Z9addKernelPfS_iiiii)
        /*0020*/ 	.word	0x00000000
.L_5:


//--------------------- .nv.compat                --------------------------
	.section	.nv.compat,"",@"SHT_CUDA_COMPAT_INFO"
	.align	4
        /*0000*/ 	.byte	0x02, 0x09, 0x00, 0x00, 0x02, 0x02, 0x01, 0x00, 0x02, 0x05, 0x05, 0x00, 0x03, 0x07, 0x01, 0x01
        /*0010*/ 	.byte	0x02, 0x03, 0x00, 0x00, 0x02, 0x06, 0x01, 0x00, 0x04, 0x0b, 0x08, 0x00, 0x09, 0x00, 0x00, 0x00
        /*0020*/ 	.byte	0x00, 0x00, 0x00, 0x00


//--------------------- .nv.info._Z9addKernelPfS_iiiii --------------------------
	.section	.nv.info._Z9addKernelPfS_iiiii,"",@"SHT_CUDA_INFO"
	.sectionflags	@""
	.align	4


	//----- nvinfo : EIATTR_CUDA_API_VERSION
	.align		4
        /*0000*/ 	.byte	0x04, 0x37
        /*0002*/ 	.short	(.L_7 - .L_6)
.L_6:
        /*0004*/ 	.word	0x00000082


	//----- nvinfo : EIATTR_KPARAM_INFO
	.align		4
.L_7:
        /*0008*/ 	.byte	0x04, 0x17
        /*000a*/ 	.short	(.L_9 - .L_8)
.L_8:
        /*000c*/ 	.word	0x00000000
        /*0010*/ 	.short	0x0006
        /*0012*/ 	.short	0x0020
        /*0014*/ 	.byte	0x00, 0xf0, 0x11, 0x00


	//----- nvinfo : EIATTR_KPARAM_INFO
	.align		4
.L_9:
        /*0018*/ 	.byte	0x04, 0x17
        /*001a*/ 	.short	(.L_11 - .L_10)
.L_10:
        /*001c*/ 	.word	0x00000000
        /*0020*/ 	.short	0x0005
        /*0022*/ 	.short	0x001c
        /*0024*/ 	.byte	0x00, 0xf0, 0x11, 0x00


	//----- nvinfo : EIATTR_KPARAM_INFO
	.align		4
.L_11:
        /*0028*/ 	.byte	0x04, 0x17
        /*002a*/ 	.short	(.L_13 - .L_12)
.L_12:
        /*002c*/ 	.word	0x00000000
        /*0030*/ 	.short	0x0004
        /*0032*/ 	.short	0x0018
        /*0034*/ 	.byte	0x00, 0xf0, 0x11, 0x00


	//----- nvinfo : EIATTR_KPARAM_INFO
	.align		4
.L_13:
        /*0038*/ 	.byte	0x04, 0x17
        /*003a*/ 	.short	(.L_15 - .L_14)
.L_14:
        /*003c*/ 	.word	0x00000000
        /*0040*/ 	.short	0x0003
        /*0042*/ 	.short	0x0014
        /*0044*/ 	.byte	0x00, 0xf0, 0x11, 0x00


	//----- nvinfo : EIATTR_KPARAM_INFO
	.align		4
.L_15:
        /*0048*/ 	.byte	0x04, 0x17
        /*004a*/ 	.short	(.L_17 - .L_16)
.L_16:
        /*004c*/ 	.word	0x00000000
        /*0050*/ 	.short	0x0002
        /*0052*/ 	.short	0x0010
        /*0054*/ 	.byte	0x00, 0xf0, 0x11, 0x00


	//----- nvinfo : EIATTR_KPARAM_INFO
	.align		4
.L_17:
        /*0058*/ 	.byte	0x04, 0x17
        /*005a*/ 	.short	(.L_19 - .L_18)
.L_18:
        /*005c*/ 	.word	0x00000000
        /*0060*/ 	.short	0x0001
        /*0062*/ 	.short	0x0008
        /*0064*/ 	.byte	0x00, 0xf5, 0x21, 0x00


	//----- nvinfo : EIATTR_KPARAM_INFO
	.align		4
.L_19:
        /*0068*/ 	.byte	0x04, 0x17
        /*006a*/ 	.short	(.L_21 - .L_20)
.L_20:
        /*006c*/ 	.word	0x00000000
        /*0070*/ 	.short	0x0000
        /*0072*/ 	.short	0x0000
        /*0074*/ 	.byte	0x00, 0xf5, 0x21, 0x00


	//----- nvinfo : EIATTR_SPARSE_MMA_MASK
	.align		4
.L_21:
        /*0078*/ 	.byte	0x03, 0x50
        /*007a*/ 	.short	0x0000


	//----- nvinfo : EIATTR_MAXREG_COUNT
	.align		4
        /*007c*/ 	.byte	0x03, 0x1b
        /*007e*/ 	.short	0x00ff


	//----- nvinfo : EIATTR_MERCURY_ISA_VERSION
	.align		4
        /*0080*/ 	.byte	0x03, 0x5f
        /*0082*/ 	.short	0x0101


	//----- nvinfo : EIATTR_VRC_CTA_INIT_COUNT
	.align		4
        /*0084*/ 	.byte	0x02, 0x4a
	.zero		1
	.zero		1


	//----- nvinfo : EIATTR_EXIT_INSTR_OFFSETS
	.align		4
        /*0088*/ 	.byte	0x04, 0x1c
        /*008a*/ 	.short	(.L_23 - .L_22)


	//   ....[0]....
.L_22:
        /*008c*/ 	.word	0x00000030


	//   ....[1]....
        /*0090*/ 	.word	0x00000a90


	//----- nvinfo : EIATTR_CRS_STACK_SIZE
	.align		4
.L_23:
        /*0094*/ 	.byte	0x04, 0x1e
        /*0096*/ 	.short	(.L_25 - .L_24)
.L_24:
        /*0098*/ 	.word	0x00000000


	//----- nvinfo : EIATTR_CBANK_PARAM_SIZE
	.align		4
.L_25:
        /*009c*/ 	.byte	0x03, 0x19
        /*009e*/ 	.short	0x0024


	//----- nvinfo : EIATTR_PARAM_CBANK
	.align		4
        /*00a0*/ 	.byte	0x04, 0x0a
        /*00a2*/ 	.short	(.L_27 - .L_26)
	.align		4
.L_26:
        /*00a4*/ 	.word	index@(.nv.constant0._Z9addKernelPfS_iiiii)
        /*00a8*/ 	.short	0x0380
        /*00aa*/ 	.short	0x0024


	//----- nvinfo : EIATTR_SW_WAR
	.align		4
.L_27:
        /*00ac*/ 	.byte	0x04, 0x36
        /*00ae*/ 	.short	(.L_29 - .L_28)
.L_28:
        /*00b0*/ 	.word	0x00000008
.L_29:


//--------------------- .nv.callgraph             --------------------------
	.section	.nv.callgraph,"",@"SHT_CUDA_CALLGRAPH"
	.align	4
	.sectionentsize	8
	.align		4
        /*0000*/ 	.word	0x00000000
	.align		4
        /*0004*/ 	.word	0xffffffff
	.align		4
        /*0008*/ 	.word	0x00000000
	.align		4
        /*000c*/ 	.word	0xfffffffe
	.align		4
        /*0010*/ 	.word	0x00000000
	.align		4
        /*0014*/ 	.word	0xfffffffd
	.align		4
        /*0018*/ 	.word	0x00000000
	.align		4
        /*001c*/ 	.word	0xfffffffc


//--------------------- .text._Z9addKernelPfS_iiiii --------------------------
	.section	.text._Z9addKernelPfS_iiiii,"ax",@progbits
	.align	128
        .global         _Z9addKernelPfS_iiiii
        .type           _Z9addKernelPfS_iiiii,@function
        .size           _Z9addKernelPfS_iiiii,(.L_x_12 - _Z9addKernelPfS_iiiii)
        .other          _Z9addKernelPfS_iiiii,@"STO_CUDA_ENTRY STV_DEFAULT"
_Z9addKernelPfS_iiiii:
.text._Z9addKernelPfS_iiiii:
[----:B------:R-:W-:Y:S08]  /*0000*/  LDC R1, c[0x0][0x37c] ;  /* 0x0000df00ff017b82 */ /* 0x000ff00000000800 */
[----:B------:R-:W0:Y:S02]  /*0010*/  LDC R0, c[0x0][0x39c] ;  /* 0x0000e700ff007b82 */ /* 0x000e240000000800 */
[----:B0-----:R-:W-:-:S13]  /*0020*/  ISETP.GE.AND P0, PT, R0, 0x1, PT ;  /* 0x000000010000780c */ /* 0x001fda0003f06270 */
[----:B------:R-:W-:Y:S05]  /*0030*/  @!P0 EXIT ;  /* 0x000000000000894d */ /* 0x000fea0003800000 */
[----:B------:R-:W0:Y:S01]  /*0040*/  S2R R8, SR_TID.Y ;  /* 0x0000000000087919 */ /* 0x000e220000002200 */
[----:B------:R-:W1:Y:S01]  /*0050*/  LDC R7, c[0x0][0x398] ;  /* 0x0000e600ff077b82 */ /* 0x000e620000000800 */
[----:B------:R-:W2:Y:S01]  /*0060*/  LDCU UR4, c[0x0][0x360] ;  /* 0x00006c00ff0477ac */ /* 0x000ea20008000800 */
[----:B------:R-:W0:Y:S01]  /*0070*/  S2R R5, SR_CTAID.X ;  /* 0x0000000000057919 */ /* 0x000e220000002500 */
[----:B------:R-:W0:Y:S01]  /*0080*/  LDCU UR6, c[0x0][0x364] ;  /* 0x00006c80ff0677ac */ /* 0x000e220008000800 */
[----:B------:R-:W2:Y:S01]  /*0090*/  S2R R3, SR_TID.X ;  /* 0x0000000000037919 */ /* 0x000ea20000002100 */
[----:B------:R-:W3:Y:S01]  /*00a0*/  LDCU UR5, c[0x0][0x390] ;  /* 0x00007200ff0577ac */ /* 0x000ee20008000800 */
[----:B------:R-:W4:Y:S01]  /*00b0*/  LDCU.64 UR8, c[0x0][0x358] ;  /* 0x00006b00ff0877ac */ /* 0x000f220008000a00 */
[----:B-1----:R-:W-:Y:S01]  /*00c0*/  SHF.L.U32 R7, R7, 0x1, RZ ;  /* 0x0000000107077819 */ /* 0x002fe200000006ff */
[----:B---3--:R-:W-:-:S03]  /*00d0*/  UIMAD UR5, UR5, UR5, URZ ;  /* 0x00000005050572a4 */ /* 0x008fc6000f8e02ff */
[C---:B------:R-:W-:Y:S02]  /*00e0*/  LOP3.LUT R0, R7.reuse, 0xe, RZ, 0xc0, !PT ;  /* 0x0000000e07007812 */ /* 0x040fe400078ec0ff */
[C---:B------:R-:W-:Y:S02]  /*00f0*/  LOP3.LUT R2, R7.reuse, 0x6, RZ, 0xc0, !PT ;  /* 0x0000000607027812 */ /* 0x040fe400078ec0ff */
[----:B------:R-:W-:Y:S02]  /*0100*/  LOP3.LUT R9, R7, 0xfffffff0, RZ, 0xc0, !PT ;  /* 0xfffffff007097812 */ /* 0x000fe400078ec0ff */
[----:B------:R-:W-:Y:S01]  /*0110*/  ISETP.GE.U32.AND P0, PT, R0, 0x7, PT ;  /* 0x000000070000780c */ /* 0x000fe20003f06070 */
[----:B0-----:R-:W-:Y:S01]  /*0120*/  IMAD R8, R5, UR6, R8 ;  /* 0x0000000605087c24 */ /* 0x001fe2000f8e0208 */
[----:B------:R-:W-:Y:S02]  /*0130*/  ISETP.GE.U32.AND P1, PT, R2, 0x3, PT ;  /* 0x000000030200780c */ /* 0x000fe40003f26070 */
[----:B------:R-:W-:Y:S01]  /*0140*/  IADD3 R9, PT, PT, -R9, RZ, RZ ;  /* 0x000000ff09097210 */ /* 0x000fe20007ffe1ff */
[----:B--2---:R-:W-:Y:S01]  /*0150*/  IMAD R8, R8, UR4, R3 ;  /* 0x0000000408087c24 */ /* 0x004fe2000f8e0203 */
[----:B----4-:R-:W-:-:S09]  /*0160*/  UMOV UR4, URZ ;  /* 0x000000ff00047c82 */ /* 0x010fd20008000000 */
.L_x_10:
[----:B0-----:R-:W0:Y:S01]  /*0170*/  LDC R3, c[0x0][0x3a0] ;  /* 0x0000e800ff037b82 */ /* 0x001e220000000800 */
[----:B------:R-:W1:Y:S01]  /*0180*/  LDCU UR6, c[0x0][0x39c] ;  /* 0x00007380ff0677ac */ /* 0x000e620008000800 */
[----:B------:R-:W-:Y:S01]  /*0190*/  BSSY.RECONVERGENT B0, `(.L_x_0) ;  /* 0x000008e000007945 */ /* 0x000fe20003800200 */
[----:B0-----:R-:W-:Y:S01]  /*01a0*/  IMAD R10, R3, UR4, R8 ;  /* 0x00000004030a7c24 */ /* 0x001fe2000f8e0208 */
[----:B------:R-:W-:-:S04]  /*01b0*/  UIADD3 UR4, UPT, UPT, UR4, 0x1, URZ ;  /* 0x0000000104047890 */ /* 0x000fc8000fffe0ff */
[----:B------:R-:W-:Y:S01]  /*01c0*/  ISETP.GE.AND P2, PT, R10, UR5, PT ;  /* 0x000000050a007c0c */ /* 0x000fe2000bf46270 */
[----:B-1----:R-:W-:-:S12]  /*01d0*/  UISETP.NE.AND UP0, UPT, UR4, UR6, UPT ;  /* 0x000000060400728c */ /* 0x002fd8000bf05270 */
[----:B------:R-:W-:Y:S05]  /*01e0*/  @P2 BRA `(.L_x_1) ;  /* 0x0000000800202947 */ /* 0x000fea0003800000 */
[----:B------:R-:W0:Y:S01]  /*01f0*/  LDC R13, c[0x0][0x390] ;  /* 0x0000e400ff0d7b82 */ /* 0x000e220000000800 */
[----:B------:R-:W-:Y:S01]  /*0200*/  BSSY.RECONVERGENT B1, `(.L_x_2) ;  /* 0x0000083000017945 */ /* 0x000fe20003800200 */
[----:B------:R-:W-:Y:S02]  /*0210*/  MOV R20, RZ ;  /* 0x000000ff00147202 */ /* 0x000fe40000000f00 */
[----:B0-----:R-:W-:-:S04]  /*0220*/  IABS R5, R13 ;  /* 0x0000000d00057213 */ /* 0x001fc80000000000 */
[----:B------:R-:W0:Y:S08]  /*0230*/  I2F.RP R0, R5 ;  /* 0x0000000500007306 */ /* 0x000e300000209400 */
[----:B0-----:R-:W0:Y:S02]  /*0240*/  MUFU.RCP R0, R0 ;  /* 0x0000000000007308 */ /* 0x001e240000001000 */
[----:B0-----:R-:W-:-:S06]  /*0250*/  IADD3 R2, PT, PT, R0, 0xffffffe, RZ ;  /* 0x0ffffffe00027810 */ /* 0x001fcc0007ffe0ff */
[----:B------:R0:W1:Y:S02]  /*0260*/  F2I.FTZ.U32.TRUNC.NTZ R3, R2 ;  /* 0x0000000200037305 */ /* 0x000064000021f000 */
[----:B0-----:R-:W-:Y:S01]  /*0270*/  HFMA2 R2, -RZ, RZ, 0, 0 ;  /* 0x00000000ff027431 */ /* 0x001fe200000001ff */
[----:B-1----:R-:W-:-:S05]  /*0280*/  IADD3 R4, PT, PT, RZ, -R3, RZ ;  /* 0x80000003ff047210 */ /* 0x002fca0007ffe0ff */
[----:B------:R-:W-:Y:S01]  /*0290*/  IMAD R11, R4, R5, RZ ;  /* 0x00000005040b7224 */ /* 0x000fe200078e02ff */
[----:B------:R-:W-:-:S03]  /*02a0*/  IABS R4, R10 ;  /* 0x0000000a00047213 */ /* 0x000fc60000000000 */
[----:B------:R-:W-:-:S06]  /*02b0*/  IMAD.HI.U32 R3, R3, R11, R2 ;  /* 0x0000000b03037227 */ /* 0x000fcc00078e0002 */
[----:B------:R-:W-:-:S05]  /*02c0*/  IMAD.HI.U32 R3, R3, R4, RZ ;  /* 0x0000000403037227 */ /* 0x000fca00078e00ff */
[----:B------:R-:W-:-:S05]  /*02d0*/  IADD3 R0, PT, PT, -R3, RZ, RZ ;  /* 0x000000ff03007210 */ /* 0x000fca0007ffe1ff */
[----:B------:R-:W-:-:S05]  /*02e0*/  IMAD R0, R5, R0, R4 ;  /* 0x0000000005007224 */ /* 0x000fca00078e0204 */
[----:B------:R-:W-:-:S13]  /*02f0*/  ISETP.GT.U32.AND P4, PT, R5, R0, PT ;  /* 0x000000000500720c */ /* 0x000fda0003f84070 */
[-C--:B------:R-:W-:Y:S02]  /*0300*/  @!P4 IADD3 R0, PT, PT, R0, -R5.reuse, RZ ;  /* 0x800000050000c210 */ /* 0x080fe40007ffe0ff */
[----:B------:R-:W-:Y:S02]  /*0310*/  @!P4 IADD3 R3, PT, PT, R3, 0x1, RZ ;  /* 0x000000010303c810 */ /* 0x000fe40007ffe0ff */
[----:B------:R-:W-:Y:S02]  /*0320*/  ISETP.GE.U32.AND P2, PT, R0, R5, PT ;  /* 0x000000050000720c */ /* 0x000fe40003f46070 */
[----:B------:R-:W-:Y:S02]  /*0330*/  LOP3.LUT R0, R10, R13, RZ, 0x3c, !PT ;  /* 0x0000000d0a007212 */ /* 0x000fe400078e3cff */
[----:B------:R-:W-:Y:S02]  /*0340*/  ISETP.NE.AND P4, PT, R13, RZ, PT ;  /* 0x000000ff0d00720c */ /* 0x000fe40003f85270 */
[----:B------:R-:W-:-:S07]  /*0350*/  ISETP.GE.AND P3, PT, R0, RZ, PT ;  /* 0x000000ff0000720c */ /* 0x000fce0003f66270 */
[----:B------:R-:W-:-:S06]  /*0360*/  @P2 IADD3 R3, PT, PT, R3, 0x1, RZ ;  /* 0x0000000103032810 */ /* 0x000fcc0007ffe0ff */
[----:B------:R-:W-:Y:S02]  /*0370*/  @!P3 IADD3 R3, PT, PT, -R3, RZ, RZ ;  /* 0x000000ff0303b210 */ /* 0x000fe40007ffe1ff */
[----:B------:R-:W-:-:S04]  /*0380*/  @!P4 LOP3.LUT R3, RZ, R13, RZ, 0x33, !PT ;  /* 0x0000000dff03c212 */ /* 0x000fc800078e33ff */
[----:B------:R-:W-:Y:S02]  /*0390*/  IADD3 R11, PT, PT, R7, R3, RZ ;  /* 0x00000003070b7210 */ /* 0x000fe40007ffe0ff */
[C---:B------:R-:W-:Y:S02]  /*03a0*/  IADD3 R5, PT, PT, -R3.reuse, RZ, RZ ;  /* 0x000000ff03057210 */ /* 0x040fe40007ffe1ff */
[----:B------:R-:W-:-:S03]  /*03b0*/  ISETP.GT.AND P2, PT, R3, R11, PT ;  /* 0x0000000b0300720c */ /* 0x000fc60003f44270 */
[----:B------:R-:W-:-:S10]  /*03c0*/  IMAD R14, R13, R5, R10 ;  /* 0x000000050d0e7224 */ /* 0x000fd400078e020a */
[----:B------:R-:W-:Y:S05]  /*03d0*/  @P2 BRA `(.L_x_3) ;  /* 0x0000000400942947 */ /* 0x000fea0003800000 */
[----:B------:R-:W-:Y:S02]  /*03e0*/  IADD3 R5, PT, PT, R7, R14, RZ ;  /* 0x0000000e07057210 */ /* 0x000fe40007ffe0ff */
[----:B------:R-:W-:Y:S02]  /*03f0*/  MOV R13, R3 ;  /* 0x00000003000d7202 */ /* 0x000fe40000000f00 */
[----:B------:R-:W-:Y:S02]  /*0400*/  ISETP.GT.AND P2, PT, R14, R5, PT ;  /* 0x000000050e00720c */ /* 0x000fe40003f44270 */
[----:B------:R-:W-:-:S11]  /*0410*/  MOV R20, RZ ;  /* 0x000000ff00147202 */ /* 0x000fd60000000f00 */
.L_x_9:
[----:B------:R-:W-:Y:S04]  /*0420*/  BSSY.RECONVERGENT B2, `(.L_x_4) ;  /* 0x000005d000027945 */ /* 0x000fe80003800200 */
[----:B------:R-:W-:Y:S05]  /*0430*/  @P2 BRA `(.L_x_5) ;  /* 0x00000004006c2947 */ /* 0x000fea0003800000 */
[----:B------:R-:W0:Y:S01]  /*0440*/  LDC R25, c[0x0][0x398] ;  /* 0x0000e600ff197b82 */ /* 0x000e220000000800 */
[----:B------:R-:W-:Y:S01]  /*0450*/  ISETP.GE.U32.AND P3, PT, R7, 0xf, PT ;  /* 0x0000000f0700780c */ /* 0x000fe20003f66070 */
[----:B------:R-:W1:Y:S01]  /*0460*/  LDCU UR7, c[0x0][0x394] ;  /* 0x00007280ff0777ac */ /* 0x000e620008000800 */
[----:B------:R-:W-:-:S05]  /*0470*/  MOV R0, R14 ;  /* 0x0000000e00007202 */ /* 0x000fca0000000f00 */
[----:B------:R-:W2:Y:S06]  /*0480*/  LDC.64 R2, c[0x0][0x380] ;  /* 0x0000e000ff027b82 */ /* 0x000eac0000000a00 */
[----:B------:R-:W-:Y:S05]  /*0490*/  @!P3 BRA `(.L_x_6) ;  /* 0x0000000000acb947 */ /* 0x000fea0003800000 */
[----:B------:R-:W3:Y:S01]  /*04a0*/  LDCU UR6, c[0x0][0x394] ;  /* 0x00007280ff0677ac */ /* 0x000ee20008000800 */
[----:B------:R-:W-:Y:S02]  /*04b0*/  MOV R6, R9 ;  /* 0x0000000900067202 */ /* 0x000fe40000000f00 */
[----:B------:R-:W-:Y:S01]  /*04c0*/  MOV R0, R14 ;  /* 0x0000000e00007202 */ /* 0x000fe20000000f00 */
[----:B---3--:R-:W-:-:S07]  /*04d0*/  IMAD R12, R13, UR6, R14 ;  /* 0x000000060d0c7c24 */ /* 0x008fce000f8e020e */
.L_x_7:
[----:B------:R-:W3:Y:S02]  /*04e0*/  LDC.64 R4, c[0x0][0x380] ;  /* 0x0000e000ff047b82 */ /* 0x000ee40000000a00 */
[----:B---3--:R-:W-:-:S05]  /*04f0*/  IMAD.WIDE R4, R12, 0x4, R4 ;  /* 0x000000040c047825 */ /* 0x008fca00078e0204 */
[----:B------:R-:W3:Y:S04]  /*0500*/  LDG.E R27, desc[UR8][R4.64] ;  /* 0x00000008041b7981 */ /* 0x000ee8000c1e1900 */
[----:B------:R-:W4:Y:S04]  /*0510*/  LDG.E R24, desc[UR8][R4.64+0x4] ;  /* 0x0000040804187981 */ /* 0x000f28000c1e1900 */
[----:B------:R-:W5:Y:S04]  /*0520*/  LDG.E R23, desc[UR8][R4.64+0x8] ;  /* 0x0000080804177981 */ /* 0x000f68000c1e1900 */
[----:B------:R-:W2:Y:S04]  /*0530*/  LDG.E R22, desc[UR8][R4.64+0xc] ;  /* 0x00000c0804167981 */ /* 0x000ea8000c1e1900 */
[----:B------:R-:W2:Y:S04]  /*0540*/  LDG.E R21, desc[UR8][R4.64+0x10] ;  /* 0x0000100804157981 */ /* 0x000ea8000c1e1900 */
[----:B------:R-:W2:Y:S04]  /*0550*/  LDG.E R19, desc[UR8][R4.64+0x14] ;  /* 0x0000140804137981 */ /* 0x000ea8000c1e1900 */
[----:B------:R-:W2:Y:S04]  /*0560*/  LDG.E R18, desc[UR8][R4.64+0x18] ;  /* 0x0000180804127981 */ /* 0x000ea8000c1e1900 */
[----:B------:R-:W2:Y:S04]  /*0570*/  LDG.E R17, desc[UR8][R4.64+0x1c] ;  /* 0x00001c0804117981 */ /* 0x000ea8000c1e1900 */
[----:B------:R-:W2:Y:S04]  /*0580*/  LDG.E R16, desc[UR8][R4.64+0x20] ;  /* 0x0000200804107981 */ /* 0x000ea8000c1e1900 */
[----:B------:R-:W2:Y:S01]  /*0590*/  LDG.E R15, desc[UR8][R4.64+0x24] ;  /* 0x00002408040f7981 */ /* 0x000ea2000c1e1900 */
[----:B---3--:R-:W-:-:S03]  /*05a0*/  FADD R27, R27, R20 ;  /* 0x000000141b1b7221 */ /* 0x008fc60000000000 */
[----:B------:R-:W3:Y:S01]  /*05b0*/  LDG.E R20, desc[UR8][R4.64+0x28] ;  /* 0x0000280804147981 */ /* 0x000ee2000c1e1900 */
[----:B----4-:R-:W-:-:S03]  /*05c0*/  FADD R26, R27, R24 ;  /* 0x000000181b1a7221 */ /* 0x010fc60000000000 */
[----:B------:R-:W4:Y:S01]  /*05d0*/  LDG.E R24, desc[UR8][R4.64+0x2c] ;  /* 0x00002c0804187981 */ /* 0x000f22000c1e1900 */
[----:B-----5:R-:W-:-:S03]  /*05e0*/  FADD R27, R26, R23 ;  /* 0x000000171a1b7221 */ /* 0x020fc60000000000 */
[----:B------:R-:W5:Y:S01]  /*05f0*/  LDG.E R23, desc[UR8][R4.64+0x30] ;  /* 0x0000300804177981 */ /* 0x000f62000c1e1900 */
[----:B--2---:R-:W-:-:S03]  /*0600*/  FADD R26, R27, R22 ;  /* 0x000000161b1a7221 */ /* 0x004fc60000000000 */
[----:B------:R-:W2:Y:S01]  /*0610*/  LDG.E R22, desc[UR8][R4.64+0x34] ;  /* 0x0000340804167981 */ /* 0x000ea2000c1e1900 */
[----:B------:R-:W-:-:S03]  /*0620*/  FADD R28, R26, R21 ;  /* 0x000000151a1c7221 */ /* 0x000fc60000000000 */
[----:B------:R-:W2:Y:S04]  /*0630*/  LDG.E R21, desc[UR8][R4.64+0x38] ;  /* 0x0000380804157981 */ /* 0x000ea8000c1e1900 */
[----:B------:R-:W2:Y:S01]  /*0640*/  LDG.E R26, desc[UR8][R4.64+0x3c] ;  /* 0x00003c08041a7981 */ /* 0x000ea2000c1e1900 */
[----:B------:R-:W-:Y:S01]  /*0650*/  FADD R19, R28, R19 ;  /* 0x000000131c137221 */ /* 0x000fe20000000000 */
[----:B------:R-:W-:Y:S02]  /*0660*/  IADD3 R6, PT, PT, R6, 0x10, RZ ;  /* 0x0000001006067810 */ /* 0x000fe40007ffe0ff */
[----:B------:R-:W-:Y:S01]  /*0670*/  IADD3 R0, PT, PT, R0, 0x10, RZ ;  /* 0x0000001000007810 */ /* 0x000fe20007ffe0ff */
[----:B------:R-:W-:Y:S01]  /*0680*/  FADD R18, R19, R18 ;  /* 0x0000001213127221 */ /* 0x000fe20000000000 */
[----:B------:R-:W-:-:S02]  /*0690*/  ISETP.NE.AND P3, PT, R6, RZ, PT ;  /* 0x000000ff0600720c */ /* 0x000fc40003f65270 */
[----:B------:R-:W-:Y:S01]  /*06a0*/  IADD3 R12, PT, PT, R12, 0x10, RZ ;  /* 0x000000100c0c7810 */ /* 0x000fe20007ffe0ff */
[----:B------:R-:W-:-:S04]  /*06b0*/  FADD R17, R18, R17 ;  /* 0x0000001112117221 */ /* 0x000fc80000000000 */
[----:B------:R-:W-:-:S04]  /*06c0*/  FADD R16, R17, R16 ;  /* 0x0000001011107221 */ /* 0x000fc80000000000 */
[----:B------:R-:W-:-:S04]  /*06d0*/  FADD R15, R16, R15 ;  /* 0x0000000f100f7221 */ /* 0x000fc80000000000 */
[----:B---3--:R-:W-:-:S04]  /*06e0*/  FADD R15, R15, R20 ;  /* 0x000000140f0f7221 */ /* 0x008fc80000000000 */
[----:B----4-:R-:W-:-:S04]  /*06f0*/  FADD R24, R15, R24 ;  /* 0x000000180f187221 */ /* 0x010fc80000000000 */
[----:B-----5:R-:W-:-:S04]  /*0700*/  FADD R23, R24, R23 ;  /* 0x0000001718177221 */ /* 0x020fc80000000000 */
[----:B--2---:R-:W-:-:S04]  /*0710*/  FADD R22, R23, R22 ;  /* 0x0000001617167221 */ /* 0x004fc80000000000 */
[----:B------:R-:W-:-:S04]  /*0720*/  FADD R21, R22, R21 ;  /* 0x0000001516157221 */ /* 0x000fc80000000000 */
[----:B------:R-:W-:Y:S01]  /*0730*/  FADD R20, R21, R26 ;  /* 0x0000001a15147221 */ /* 0x000fe20000000000 */
[----:B------:R-:W-:Y:S06]  /*0740*/  @P3 BRA `(.L_x_7) ;  /* 0xfffffffc00643947 */ /* 0x000fec000383ffff */
.L_x_6:
[----:B------:R-:W-:Y:S05]  /*0750*/  @!P0 BRA `(.L_x_8) ;  /* 0x0000000000548947 */ /* 0x000fea0003800000 */
[----:B------:R-:W3:Y:S01]  /*0760*/  LDC.64 R4, c[0x0][0x380] ;  /* 0x0000e000ff047b82 */ /* 0x000ee20000000a00 */
[----:B------:R-:W4:Y:S02]  /*0770*/  LDCU UR6, c[0x0][0x394] ;  /* 0x00007280ff0677ac */ /* 0x000f240008000800 */
[----:B----4-:R-:W-:-:S04]  /*0780*/  IMAD R15, R13, UR6, R0 ;  /* 0x000000060d0f7c24 */ /* 0x010fc8000f8e0200 */
        /* <DEDUP_REMOVED lines=8> */
[----:B------:R-:W2:Y:S01]  /*0810*/  LDG.E R29, desc[UR8][R4.64+0x1c] ;  /* 0x00001c08041d7981 */ /* 0x000ea2000c1e1900 */
[----:B------:R-:W-:Y:S01]  /*0820*/  IADD3 R0, PT, PT, R0, 0x8, RZ ;  /* 0x0000000800007810 */ /* 0x000fe20007ffe0ff */
[----:B---3--:R-:W-:-:S04]  /*0830*/  FADD R15, R20, R15 ;  /* 0x0000000f140f7221 */ /* 0x008fc80000000000 */
[----:B----4-:R-:W-:-:S04]  /*0840*/  FADD R6, R15, R6 ;  /* 0x000000060f067221 */ /* 0x010fc80000000000 */
[----:B-----5:R-:W-:-:S04]  /*0850*/  FADD R6, R6, R17 ;  /* 0x0000001106067221 */ /* 0x020fc80000000000 */
[----:B--2---:R-:W-:-:S04]  /*0860*/  FADD R6, R6, R19 ;  /* 0x0000001306067221 */ /* 0x004fc80000000000 */
[----:B------:R-:W-:-:S04]  /*0870*/  FADD R6, R6, R21 ;  /* 0x0000001506067221 */ /* 0x000fc80000000000 */
[----:B------:R-:W-:-:S04]  /*0880*/  FADD R6, R6, R23 ;  /* 0x0000001706067221 */ /* 0x000fc80000000000 */
[----:B------:R-:W-:-:S04]  /*0890*/  FADD R6, R6, R27 ;  /* 0x0000001b06067221 */ /* 0x000fc80000000000 */
[----:B------:R-:W-:-:S07]  /*08a0*/  FADD R20, R6, R29 ;  /* 0x0000001d06147221 */ /* 0x000fce0000000000 */
.L_x_8:
[----:B-1----:R-:W-:-:S04]  /*08b0*/  @P1 IMAD R5, R13, UR7, R0 ;  /* 0x000000070d051c24 */ /* 0x002fc8000f8e0200 */
[----:B--2---:R-:W-:Y:S01]  /*08c0*/  @P1 IMAD.WIDE R4, R5, 0x4, R2 ;  /* 0x0000000405041825 */ /* 0x004fe200078e0202 */
[----:B------:R-:W-:-:S04]  /*08d0*/  @P1 IADD3 R0, PT, PT, R0, 0x4, RZ ;  /* 0x0000000400001810 */ /* 0x000fc80007ffe0ff */
[----:B------:R-:W2:Y:S01]  /*08e0*/  @P1 LDG.E R19, desc[UR8][R4.64] ;  /* 0x0000000804131981 */ /* 0x000ea2000c1e1900 */
[----:B0-----:R-:W-:-:S03]  /*08f0*/  LOP3.LUT P3, RZ, R25, 0x1, RZ, 0xc0, !PT ;  /* 0x0000000119ff7812 */ /* 0x001fc6000786c0ff */
[----:B------:R-:W3:Y:S01]  /*0900*/  @P1 LDG.E R6, desc[UR8][R4.64+0x4] ;  /* 0x0000040804061981 */ /* 0x000ee2000c1e1900 */
[----:B------:R-:W-:-:S03]  /*0910*/  IMAD R15, R13, UR7, R0 ;  /* 0x000000070d0f7c24 */ /* 0x000fc6000f8e0200 */
[----:B------:R-:W4:Y:S01]  /*0920*/  @P1 LDG.E R21, desc[UR8][R4.64+0x8] ;  /* 0x0000080804151981 */ /* 0x000f22000c1e1900 */
[----:B------:R-:W-:-:S03]  /*0930*/  IMAD.WIDE R2, R15, 0x4, R2 ;  /* 0x000000040f027825 */ /* 0x000fc600078e0202 */
[----:B------:R-:W5:Y:S04]  /*0940*/  @P1 LDG.E R23, desc[UR8][R4.64+0xc] ;  /* 0x00000c0804171981 */ /* 0x000f68000c1e1900 */
[----:B------:R-:W5:Y:S04]  /*0950*/  LDG.E R15, desc[UR8][R2.64] ;  /* 0x00000008020f7981 */ /* 0x000f68000c1e1900 */
[----:B------:R-:W5:Y:S04]  /*0960*/  @P3 LDG.E R17, desc[UR8][R2.64+0x4] ;  /* 0x0000040802113981 */ /* 0x000f68000c1e1900 */
[----:B------:R-:W5:Y:S01]  /*0970*/  @P3 LDG.E R0, desc[UR8][R2.64+0x8] ;  /* 0x0000080802003981 */ /* 0x000f62000c1e1900 */
[----:B--2---:R-:W-:-:S04]  /*0980*/  @P1 FADD R19, R20, R19 ;  /* 0x0000001314131221 */ /* 0x004fc80000000000 */
[----:B---3--:R-:W-:-:S04]  /*0990*/  @P1 FADD R6, R19, R6 ;  /* 0x0000000613061221 */ /* 0x008fc80000000000 */
[----:B----4-:R-:W-:-:S04]  /*09a0*/  @P1 FADD R6, R6, R21 ;  /* 0x0000001506061221 */ /* 0x010fc80000000000 */
[----:B-----5:R-:W-:-:S04]  /*09b0*/  @P1 FADD R20, R6, R23 ;  /* 0x0000001706141221 */ /* 0x020fc80000000000 */
[----:B------:R-:W-:-:S04]  /*09c0*/  FADD R20, R15, R20 ;  /* 0x000000140f147221 */ /* 0x000fc80000000000 */
[----:B------:R-:W-:-:S04]  /*09d0*/  @P3 FADD R17, R20, R17 ;  /* 0x0000001114113221 */ /* 0x000fc80000000000 */
[----:B------:R-:W-:-:S07]  /*09e0*/  @P3 FADD R20, R17, R0 ;  /* 0x0000000011143221 */ /* 0x000fce0000000000 */
.L_x_5:
[----:B------:R-:W-:Y:S05]  /*09f0*/  BSYNC.RECONVERGENT B2 ;  /* 0x0000000000027941 */ /* 0x000fea0003800200 */
.L_x_4:
[C---:B------:R-:W-:Y:S02]  /*0a00*/  ISETP.NE.AND P3, PT, R13.reuse, R11, PT ;  /* 0x0000000b0d00720c */ /* 0x040fe40003f65270 */
[----:B------:R-:W-:-:S11]  /*0a10*/  IADD3 R13, PT, PT, R13, 0x1, RZ ;  /* 0x000000010d0d7810 */ /* 0x000fd60007ffe0ff */
[----:B------:R-:W-:Y:S05]  /*0a20*/  @P3 BRA `(.L_x_9) ;  /* 0xfffffff8007c3947 */ /* 0x000fea000383ffff */
.L_x_3:
[----:B------:R-:W-:Y:S05]  /*0a30*/  BSYNC.RECONVERGENT B1 ;  /* 0x0000000000017941 */ /* 0x000fea0003800200 */
.L_x_2:
[----:B------:R-:W0:Y:S02]  /*0a40*/  LDC.64 R2, c[0x0][0x388] ;  /* 0x0000e200ff027b82 */ /* 0x000e240000000a00 */
[----:B0-----:R-:W-:-:S05]  /*0a50*/  IMAD.WIDE R10, R10, 0x4, R2 ;  /* 0x000000040a0a7825 */ /* 0x001fca00078e0202 */
[----:B------:R0:W-:Y:S02]  /*0a60*/  STG.E desc[UR8][R10.64], R20 ;  /* 0x000000140a007986 */ /* 0x0001e4000c101908 */
.L_x_1:
[----:B------:R-:W-:Y:S05]  /*0a70*/  BSYNC.RECONVERGENT B0 ;  /* 0x0000000000007941 */ /* 0x000fea0003800200 */
.L_x_0:
[----:B------:R-:W-:Y:S05]  /*0a80*/  BRA.U UP0, `(.L_x_10) ;  /* 0xfffffff500b87547 */ /* 0x000fea000b83ffff */
[----:B------:R-:W-:Y:S05]  /*0a90*/  EXIT ;  /* 0x000000000000794d */ /* 0x000fea0003800000 */
.L_x_11:
[----:B------:R-:W-:-:S00]  /*0aa0*/  BRA `(.L_x_11) ;  /* 0xfffffffc00fc7947 */ /* 0x000fc0000383ffff */
[----:B------:R-:W-:-:S00]  /*0ab0*/  NOP ;  /* 0x0000000000007918 */ /* 0x000fc00000000000 */
        /* <DEDUP_REMOVED lines=12> */
.L_x_12:


//--------------------- .nv.shared.reserved.0     --------------------------
	.section	.nv.shared.reserved.0,"aw",@nobits
	.weak		__nv_reservedSMEM_offset_0_alias
	.size		__nv_reservedSMEM_offset_0_alias, 0, 64
	.other		__nv_reservedSMEM_offset_0_alias,@"STO_CUDA_RESERVED_SHARED STV_DEFAULT"
__nv_reservedSMEM_offset_0_alias:
	.zero		0
	.zero		64


//--------------------- .nv.constant0._Z9addKernelPfS_iiiii --------------------------
	.section	.nv.constant0._Z9addKernelPfS_iiiii,"a",@progbits
	.sectionflags	@""
	.align	4
.nv.constant0._Z9addKernelPfS_iiiii:
	.zero		932


//--------------------- SYMBOLS --------------------------

	.type		.nv.reservedSmem.offset0,@object
	.size		.nv.reservedSmem.offset0,0x4
